	.headerflags	@"EF_CUDA_TEXMODE_UNIFIED EF_CUDA_64BIT_ADDRESS EF_CUDA_ACCELERATORS EF_CUDA_SM90 EF_CUDA_VIRTUAL_SM(EF_CUDA_SM90)"
	.elftype	@"ET_EXEC"


//--------------------- .nv.info                  --------------------------
	.section	.nv.info,"",@"SHT_CUDA_INFO"
	.align	4


	//----- nvinfo : EIATTR_REGCOUNT
	.align		4
        /*0000*/ 	.byte	0x04, 0x2f
        /*0002*/ 	.short	(.L_1 - .L_0)
	.align		4
.L_0:
        /*0004*/ 	.word	index@(triton_poi_fused_cat_3)
        /*0008*/ 	.word	0x0000000e


	//----- nvinfo : EIATTR_MIN_STACK_SIZE
	.align		4
.L_1:
        /*000c*/ 	.byte	0x04, 0x12
        /*000e*/ 	.short	(.L_3 - .L_2)
	.align		4
.L_2:
        /*0010*/ 	.word	index@(triton_poi_fused_cat_3)
        /*0014*/ 	.word	0x00000000


	//----- nvinfo : EIATTR_FRAME_SIZE
	.align		4
.L_3:
        /*0018*/ 	.byte	0x04, 0x11
        /*001a*/ 	.short	(.L_5 - .L_4)
	.align		4
.L_4:
        /*001c*/ 	.word	index@(triton_poi_fused_cat_3)
        /*0020*/ 	.word	0x00000000


	//----- nvinfo : EIATTR_MIN_STACK_SIZE
	.align		4
.L_5:
        /*0024*/ 	.byte	0x04, 0x12
        /*0026*/ 	.short	(.L_7 - .L_6)
	.align		4
.L_6:
        /*0028*/ 	.word	index@(triton_poi_fused_cat_3)
        /*002c*/ 	.word	0x00000000
.L_7:


//--------------------- .nv.info.triton_poi_fused_cat_3 --------------------------
	.section	.nv.info.triton_poi_fused_cat_3,"",@"SHT_CUDA_INFO"
	.sectionflags	@""
	.align	4


	//----- nvinfo : EIATTR_CUDA_API_VERSION
	.align		4
        /*0000*/ 	.byte	0x04, 0x37
        /*0002*/ 	.short	(.L_9 - .L_8)
.L_8:
        /*0004*/ 	.word	0x0000007c


	//----- nvinfo : EIATTR_KPARAM_INFO
	.align		4
.L_9:
        /*0008*/ 	.byte	0x04, 0x17
        /*000a*/ 	.short	(.L_11 - .L_10)
.L_10:
        /*000c*/ 	.word	0x00000000
        /*0010*/ 	.short	0x0003
        /*0012*/ 	.short	0x0018
        /*0014*/ 	.byte	0x00, 0xf0, 0x11, 0x00


	//----- nvinfo : EIATTR_KPARAM_INFO
	.align		4
.L_11:
        /*0018*/ 	.byte	0x04, 0x17
        /*001a*/ 	.short	(.L_13 - .L_12)
.L_12:
        /*001c*/ 	.word	0x00000000
        /*0020*/ 	.short	0x0002
        /*0022*/ 	.short	0x0010
        /*0024*/ 	.byte	0x00, 0xf4, 0x21, 0x00


	//----- nvinfo : EIATTR_KPARAM_INFO
	.align		4
.L_13:
        /*0028*/ 	.byte	0x04, 0x17
        /*002a*/ 	.short	(.L_15 - .L_14)
.L_14:
        /*002c*/ 	.word	0x00000000
        /*0030*/ 	.short	0x0001
        /*0032*/ 	.short	0x0008
        /*0034*/ 	.byte	0x00, 0xf4, 0x21, 0x00


	//----- nvinfo : EIATTR_KPARAM_INFO
	.align		4
.L_15:
        /*0038*/ 	.byte	0x04, 0x17
        /*003a*/ 	.short	(.L_17 - .L_16)
.L_16:
        /*003c*/ 	.word	0x00000000
        /*0040*/ 	.short	0x0000
        /*0042*/ 	.short	0x0000
        /*0044*/ 	.byte	0x00, 0xf4, 0x21, 0x00


	//----- nvinfo : EIATTR_SPARSE_MMA_MASK
	.align		4
.L_17:
        /*0048*/ 	.byte	0x03, 0x50
        /*004a*/ 	.short	0x0000


	//----- nvinfo : EIATTR_MAXREG_COUNT
	.align		4
        /*004c*/ 	.byte	0x03, 0x1b
        /*004e*/ 	.short	0x00ff


	//----- nvinfo : EIATTR_EXIT_INSTR_OFFSETS
	.align		4
        /*0050*/ 	.byte	0x04, 0x1c
        /*0052*/ 	.short	(.L_19 - .L_18)


	//   ....[0]....
.L_18:
        /*0054*/ 	.word	0x000001c0


	//   ....[1]....
        /*0058*/ 	.word	0x000001e0


	//----- nvinfo : EIATTR_REQNTID
	.align		4
.L_19:
        /*005c*/ 	.byte	0x04, 0x10
        /*005e*/ 	.short	(.L_21 - .L_20)
.L_20:
        /*0060*/ 	.word	0x00000020
        /*0064*/ 	.word	0x00000001
        /*0068*/ 	.word	0x00000001


	//----- nvinfo : EIATTR_CBANK_PARAM_SIZE
	.align		4
.L_21:
        /*006c*/ 	.byte	0x03, 0x19
        /*006e*/ 	.short	0x001c


	//----- nvinfo : EIATTR_PARAM_CBANK
	.align		4
        /*0070*/ 	.byte	0x04, 0x0a
        /*0072*/ 	.short	(.L_23 - .L_22)
	.align		4
.L_22:
        /*0074*/ 	.word	index@(.nv.constant0.triton_poi_fused_cat_3)
        /*0078*/ 	.short	0x0210
        /*007a*/ 	.short	0x001c


	//----- nvinfo : EIATTR_SW_WAR
	.align		4
.L_23:
        /*007c*/ 	.byte	0x04, 0x36
        /*007e*/ 	.short	(.L_25 - .L_24)
.L_24:
        /*0080*/ 	.word	0x00000008
.L_25:


//--------------------- .nv.callgraph             --------------------------
	.section	.nv.callgraph,"",@"SHT_CUDA_CALLGRAPH"
	.align	4
	.sectionentsize	8
	.align		4
        /*0000*/ 	.word	0x00000000
	.align		4
        /*0004*/ 	.word	0xffffffff
	.align		4
        /*0008*/ 	.word	0x00000000
	.align		4
        /*000c*/ 	.word	0xfffffffe
	.align		4
        /*0010*/ 	.word	0x00000000
	.align		4
        /*0014*/ 	.word	0xfffffffd
	.align		4
        /*0018*/ 	.word	0x00000000
	.align		4
        /*001c*/ 	.word	0xfffffffc


//--------------------- .text.triton_poi_fused_cat_3 --------------------------
	.section	.text.triton_poi_fused_cat_3,"ax",@progbits
	.align	128
        .global         triton_poi_fused_cat_3
        .type           triton_poi_fused_cat_3,@function
        .size           triton_poi_fused_cat_3,(.L_x_1 - triton_poi_fused_cat_3)
        .other          triton_poi_fused_cat_3,@"STO_CUDA_ENTRY STV_DEFAULT"
triton_poi_fused_cat_3:
.text.triton_poi_fused_cat_3:
[----:B------:R-:W0:Y:S02]  /*0000*/  LDC R1, c[0x0][0x28] ;  /* 0x00000a00ff017b82 */ /* 0x000e240000000800 */
[----:B------:R-:W1:Y:S01]  /*0010*/  S2R R0, SR_TID.X ;  /* 0x0000000000007919 */ /* 0x000e620000002100 */
[----:B------:R-:W2:Y:S01]  /*0020*/  LDC.64 R2, c[0x0][0x210] ;  /* 0x00008400ff027b82 */ /* 0x000ea20000000a00 */
[----:B------:R-:W-:Y:S01]  /*0030*/  IMAD.MOV.U32 R8, RZ, RZ, RZ ;  /* 0x000000ffff087224 */ /* 0x000fe200078e00ff */
[----:B------:R-:W-:Y:S01]  /*0040*/  ULDC.64 UR4, c[0x0][0x208] ;  /* 0x0000820000047ab9 */ /* 0x000fe20000000a00 */
[----:B------:R-:W3:Y:S05]  /*0050*/  S2R R9, SR_CTAID.X ;  /* 0x0000000000097919 */ /* 0x000eea0000002500 */
[----:B------:R-:W4:Y:S01]  /*0060*/  LDC.64 R4, c[0x0][0x218] ;  /* 0x00008600ff047b82 */ /* 0x000f220000000a00 */
[----:B-1----:R-:W-:-:S05]  /*0070*/  LOP3.LUT R0, R0, 0x1f, RZ, 0xc0, !PT ;  /* 0x0000001f00007812 */ /* 0x002fca00078ec0ff */
[----:B---3--:R-:W-:-:S05]  /*0080*/  IMAD R9, R9, 0x20, R0 ;  /* 0x0000002009097824 */ /* 0x008fca00078e0200 */
[----:B------:R-:W-:Y:S02]  /*0090*/  SHF.R.S32.HI R0, RZ, 0x1f, R9 ;  /* 0x0000001fff007819 */ /* 0x000fe40000011409 */
[----:B------:R-:W-:Y:S02]  /*00a0*/  ISETP.GE.AND P2, PT, R9, 0x20, PT ;  /* 0x000000200900780c */ /* 0x000fe40003f46270 */
[----:B------:R-:W-:-:S04]  /*00b0*/  LEA.HI R0, R0, R9, RZ, 0x3 ;  /* 0x0000000900007211 */ /* 0x000fc800078f18ff */
[----:B------:R-:W-:Y:S02]  /*00c0*/  LOP3.LUT R6, R0, 0xfffffff8, RZ, 0xc0, !PT ;  /* 0xfffffff800067812 */ /* 0x000fe400078ec0ff */
[----:B------:R-:W-:-:S03]  /*00d0*/  SHF.R.S32.HI R0, RZ, 0x3, R0 ;  /* 0x00000003ff007819 */ /* 0x000fc60000011400 */
[----:B------:R-:W-:-:S04]  /*00e0*/  IMAD.IADD R7, R9, 0x1, -R6 ;  /* 0x0000000109077824 */ /* 0x000fc800078e0a06 */
[----:B------:R-:W-:Y:S01]  /*00f0*/  IMAD R11, R0, 0x4, R7 ;  /* 0x00000004000b7824 */ /* 0x000fe200078e0207 */
[C---:B------:R-:W-:Y:S01]  /*0100*/  ISETP.GE.AND P3, PT, R7.reuse, 0x4, PT ;  /* 0x000000040700780c */ /* 0x040fe20003f66270 */
[----:B------:R-:W-:Y:S01]  /*0110*/  IMAD.MOV.U32 R0, RZ, RZ, RZ ;  /* 0x000000ffff007224 */ /* 0x000fe200078e00ff */
[----:B------:R-:W-:Y:S01]  /*0120*/  ISETP.GT.AND P1, PT, R7, 0x3, !P2 ;  /* 0x000000030700780c */ /* 0x000fe20005724270 */
[----:B--2---:R-:W-:Y:S01]  /*0130*/  IMAD.WIDE R2, R11, 0x4, R2 ;  /* 0x000000040b027825 */ /* 0x004fe200078e0202 */
[----:B------:R-:W-:Y:S01]  /*0140*/  ISETP.LT.AND P0, PT, R9, 0x20, !P3 ;  /* 0x000000200900780c */ /* 0x000fe20005f01270 */
[----:B------:R-:W1:Y:S02]  /*0150*/  LDC.64 R6, c[0x0][0x220] ;  /* 0x00008800ff067b82 */ /* 0x000e640000000a00 */
[----:B----4-:R-:W-:-:S08]  /*0160*/  IMAD.WIDE R4, R11, 0x4, R4 ;  /* 0x000000040b047825 */ /* 0x010fd000078e0204 */
[----:B------:R-:W2:Y:S04]  /*0170*/  @P1 LDG.E.EL R8, desc[UR4][R4.64+-0x10] ;  /* 0xfffff00404081981 */ /* 0x000ea8000c2e1900 */
[----:B------:R-:W3:Y:S01]  /*0180*/  @P0 LDG.E.EL R0, desc[UR4][R2.64] ;  /* 0x0000000402000981 */ /* 0x000ee2000c2e1900 */
[----:B-1----:R-:W-:Y:S01]  /*0190*/  IMAD.WIDE R6, R9, 0x4, R6 ;  /* 0x0000000409067825 */ /* 0x002fe200078e0206 */
[----:B---3--:R-:W-:Y:S02]  /*01a0*/  SEL R11, R0, RZ, P0 ;  /* 0x000000ff000b7207 */ /* 0x008fe40000000000 */
[----:B--2---:R-:W-:Y:S01]  /*01b0*/  @P3 SEL R11, R8, RZ, P1 ;  /* 0x000000ff080b3207 */ /* 0x004fe20000800000 */
[----:B------:R-:W-:Y:S06]  /*01c0*/  @P2 EXIT ;  /* 0x000000000000294d */ /* 0x000fec0003800000 */
[----:B------:R-:W-:Y:S01]  /*01d0*/  STG.E desc[UR4][R6.64], R11 ;  /* 0x0000000b06007986 */ /* 0x000fe2000c101904 */
[----:B------:R-:W-:Y:S05]  /*01e0*/  EXIT ;  /* 0x000000000000794d */ /* 0x000fea0003800000 */
.L_x_0:
[----:B------:R-:W-:-:S00]  /*01f0*/  BRA `(.L_x_0) ;  /* 0xfffffffc00fc7947 */ /* 0x000fc0000383ffff */
[----:B------:R-:W-:-:S00]  /*0200*/  NOP ;  /* 0x0000000000007918 */ /* 0x000fc00000000000 */
[----:B------:R-:W-:-:S00]  /*0210*/  NOP ;  /* 0x0000000000007918 */ /* 0x000fc00000000000 */
[----:B------:R-:W-:-:S00]  /*0220*/  NOP ;  /* 0x0000000000007918 */ /* 0x000fc00000000000 */
[----:B------:R-:W-:-:S00]  /*0230*/  NOP ;  /* 0x0000000000007918 */ /* 0x000fc00000000000 */
[----:B------:R-:W-:-:S00]  /*0240*/  NOP ;  /* 0x0000000000007918 */ /* 0x000fc00000000000 */
[----:B------:R-:W-:-:S00]  /*0250*/  NOP ;  /* 0x0000000000007918 */ /* 0x000fc00000000000 */
[----:B------:R-:W-:-:S00]  /*0260*/  NOP ;  /* 0x0000000000007918 */ /* 0x000fc00000000000 */
[----:B------:R-:W-:-:S00]  /*0270*/  NOP ;  /* 0x0000000000007918 */ /* 0x000fc00000000000 */
.L_x_1:


//--------------------- .nv.constant0.triton_poi_fused_cat_3 --------------------------
	.section	.nv.constant0.triton_poi_fused_cat_3,"a",@progbits
	.sectionflags	@""
	.align	4
.nv.constant0.triton_poi_fused_cat_3:
	.zero		556
